	.headerflags	@"EF_CUDA_TEXMODE_UNIFIED EF_CUDA_64BIT_ADDRESS EF_CUDA_ACCELERATORS EF_CUDA_SM90 EF_CUDA_VIRTUAL_SM(EF_CUDA_SM90)"
	.elftype	@"ET_EXEC"


//--------------------- .nv.info                  --------------------------
	.section	.nv.info,"",@"SHT_CUDA_INFO"
	.align	4


	//----- nvinfo : EIATTR_REGCOUNT
	.align		4
        /*0000*/ 	.byte	0x04, 0x2f
        /*0002*/ 	.short	(.L_3 - .L_2)
	.align		4
.L_2:
        /*0004*/ 	.word	index@(triton_poi_fused_cat_div_1)
        /*0008*/ 	.word	0x0000000e


	//----- nvinfo : EIATTR_MIN_STACK_SIZE
	.align		4
.L_3:
        /*000c*/ 	.byte	0x04, 0x12
        /*000e*/ 	.short	(.L_5 - .L_4)
	.align		4
.L_4:
        /*0010*/ 	.word	index@(triton_poi_fused_cat_div_1)
        /*0014*/ 	.word	0x00000000


	//----- nvinfo : EIATTR_FRAME_SIZE
	.align		4
.L_5:
        /*0018*/ 	.byte	0x04, 0x11
        /*001a*/ 	.short	(.L_7 - .L_6)
	.align		4
.L_6:
        /*001c*/ 	.word	index@(triton_poi_fused_cat_div_1)
        /*0020*/ 	.word	0x00000000


	//----- nvinfo : EIATTR_MIN_STACK_SIZE
	.align		4
.L_7:
        /*0024*/ 	.byte	0x04, 0x12
        /*0026*/ 	.short	(.L_9 - .L_8)
	.align		4
.L_8:
        /*0028*/ 	.word	index@(triton_poi_fused_cat_div_1)
        /*002c*/ 	.word	0x00000000
.L_9:


//--------------------- .nv.info.triton_poi_fused_cat_div_1 --------------------------
	.section	.nv.info.triton_poi_fused_cat_div_1,"",@"SHT_CUDA_INFO"
	.sectionflags	@""
	.align	4


	//----- nvinfo : EIATTR_CUDA_API_VERSION
	.align		4
        /*0000*/ 	.byte	0x04, 0x37
        /*0002*/ 	.short	(.L_11 - .L_10)
.L_10:
        /*0004*/ 	.word	0x0000007c


	//----- nvinfo : EIATTR_KPARAM_INFO
	.align		4
.L_11:
        /*0008*/ 	.byte	0x04, 0x17
        /*000a*/ 	.short	(.L_13 - .L_12)
.L_12:
        /*000c*/ 	.word	0x00000000
        /*0010*/ 	.short	0x0004
        /*0012*/ 	.short	0x0020
        /*0014*/ 	.byte	0x00, 0xf0, 0x11, 0x00


	//----- nvinfo : EIATTR_KPARAM_INFO
	.align		4
.L_13:
        /*0018*/ 	.byte	0x04, 0x17
        /*001a*/ 	.short	(.L_15 - .L_14)
.L_14:
        /*001c*/ 	.word	0x00000000
        /*0020*/ 	.short	0x0003
        /*0022*/ 	.short	0x0018
        /*0024*/ 	.byte	0x00, 0xf4, 0x21, 0x00


	//----- nvinfo : EIATTR_KPARAM_INFO
	.align		4
.L_15:
        /*0028*/ 	.byte	0x04, 0x17
        /*002a*/ 	.short	(.L_17 - .L_16)
.L_16:
        /*002c*/ 	.word	0x00000000
        /*0030*/ 	.short	0x0002
        /*0032*/ 	.short	0x0010
        /*0034*/ 	.byte	0x00, 0xf4, 0x21, 0x00


	//----- nvinfo : EIATTR_KPARAM_INFO
	.align		4
.L_17:
        /*0038*/ 	.byte	0x04, 0x17
        /*003a*/ 	.short	(.L_19 - .L_18)
.L_18:
        /*003c*/ 	.word	0x00000000
        /*0040*/ 	.short	0x0001
        /*0042*/ 	.short	0x0008
        /*0044*/ 	.byte	0x00, 0xf4, 0x21, 0x00


	//----- nvinfo : EIATTR_KPARAM_INFO
	.align		4
.L_19:
        /*0048*/ 	.byte	0x04, 0x17
        /*004a*/ 	.short	(.L_21 - .L_20)
.L_20:
        /*004c*/ 	.word	0x00000000
        /*0050*/ 	.short	0x0000
        /*0052*/ 	.short	0x0000
        /*0054*/ 	.byte	0x00, 0xf4, 0x21, 0x00


	//----- nvinfo : EIATTR_SPARSE_MMA_MASK
	.align		4
.L_21:
        /*0058*/ 	.byte	0x03, 0x50
        /*005a*/ 	.short	0x0000


	//----- nvinfo : EIATTR_MAXREG_COUNT
	.align		4
        /*005c*/ 	.byte	0x03, 0x1b
        /*005e*/ 	.short	0x00ff


	//----- nvinfo : EIATTR_EXIT_INSTR_OFFSETS
	.align		4
        /*0060*/ 	.byte	0x04, 0x1c
        /*0062*/ 	.short	(.L_23 - .L_22)


	//   ....[0]....
.L_22:
        /*0064*/ 	.word	0x00000300


	//   ....[1]....
        /*0068*/ 	.word	0x00000320


	//----- nvinfo : EIATTR_REQNTID
	.align		4
.L_23:
        /*006c*/ 	.byte	0x04, 0x10
        /*006e*/ 	.short	(.L_25 - .L_24)
.L_24:
        /*0070*/ 	.word	0x00000080
        /*0074*/ 	.word	0x00000001
        /*0078*/ 	.word	0x00000001


	//----- nvinfo : EIATTR_CBANK_PARAM_SIZE
	.align		4
.L_25:
        /*007c*/ 	.byte	0x03, 0x19
        /*007e*/ 	.short	0x0024


	//----- nvinfo : EIATTR_PARAM_CBANK
	.align		4
        /*0080*/ 	.byte	0x04, 0x0a
        /*0082*/ 	.short	(.L_27 - .L_26)
	.align		4
.L_26:
        /*0084*/ 	.word	index@(.nv.constant0.triton_poi_fused_cat_div_1)
        /*0088*/ 	.short	0x0210
        /*008a*/ 	.short	0x0024


	//----- nvinfo : EIATTR_SW_WAR
	.align		4
.L_27:
        /*008c*/ 	.byte	0x04, 0x36
        /*008e*/ 	.short	(.L_29 - .L_28)
.L_28:
        /*0090*/ 	.word	0x00000008
.L_29:


//--------------------- .nv.callgraph             --------------------------
	.section	.nv.callgraph,"",@"SHT_CUDA_CALLGRAPH"
	.align	4
	.sectionentsize	8
	.align		4
        /*0000*/ 	.word	0x00000000
	.align		4
        /*0004*/ 	.word	0xffffffff
	.align		4
        /*0008*/ 	.word	0x00000000
	.align		4
        /*000c*/ 	.word	0xfffffffe
	.align		4
        /*0010*/ 	.word	0x00000000
	.align		4
        /*0014*/ 	.word	0xfffffffd
	.align		4
        /*0018*/ 	.word	0x00000000
	.align		4
        /*001c*/ 	.word	0xfffffffc


//--------------------- .nv.constant4             --------------------------
	.section	.nv.constant4,"a",@progbits
	.align	8
	.align		8
.nv.constant4:
        /*0000*/ 	.dword	_$_str
	.align		8
        /*0008*/ 	.dword	_$_str_$_2


//--------------------- .text.triton_poi_fused_cat_div_1 --------------------------
	.section	.text.triton_poi_fused_cat_div_1,"ax",@progbits
	.align	128
        .global         triton_poi_fused_cat_div_1
        .type           triton_poi_fused_cat_div_1,@function
        .size           triton_poi_fused_cat_div_1,(.L_x_1 - triton_poi_fused_cat_div_1)
        .other          triton_poi_fused_cat_div_1,@"STO_CUDA_ENTRY STV_DEFAULT"
triton_poi_fused_cat_div_1:
.text.triton_poi_fused_cat_div_1:
[----:B------:R-:W0:Y:S02]  /*0000*/  LDC R1, c[0x0][0x28] ;  /* 0x00000a00ff017b82 */ /* 0x000e240000000800 */
[----:B------:R-:W1:Y:S01]  /*0010*/  S2R R0, SR_TID.X ;  /* 0x0000000000007919 */ /* 0x000e620000002100 */
[----:B------:R-:W2:Y:S01]  /*0020*/  LDC.64 R2, c[0x0][0x220] ;  /* 0x00008800ff027b82 */ /* 0x000ea20000000a00 */
[----:B------:R-:W-:Y:S01]  /*0030*/  IMAD.MOV.U32 R8, RZ, RZ, RZ ;  /* 0x000000ffff087224 */ /* 0x000fe200078e00ff */
[----:B------:R-:W-:Y:S01]  /*0040*/  ULDC.64 UR4, c[0x0][0x208] ;  /* 0x0000820000047ab9 */ /* 0x000fe20000000a00 */
[----:B------:R-:W3:Y:S01]  /*0050*/  S2R R9, SR_CTAID.X ;  /* 0x0000000000097919 */ /* 0x000ee20000002500 */
[----:B-1----:R-:W-:Y:S02]  /*0060*/  LOP3.LUT R0, R0, 0x7f, RZ, 0xc0, !PT ;  /* 0x0000007f00007812 */ /* 0x002fe400078ec0ff */
[----:B---3--:R-:W-:-:S03]  /*0070*/  SHF.R.S32.HI R7, RZ, 0x18, R9 ;  /* 0x00000018ff077819 */ /* 0x008fc60000011409 */
[----:B------:R-:W-:Y:S01]  /*0080*/  IMAD R0, R9, 0x80, R0 ;  /* 0x0000008009007824 */ /* 0x000fe200078e0200 */
[----:B------:R-:W-:-:S04]  /*0090*/  SGXT R7, R7, 0x1 ;  /* 0x000000010707781a */ /* 0x000fc80000000200 */
[----:B------:R-:W-:Y:S02]  /*00a0*/  SHF.R.S32.HI R5, RZ, 0x1f, R0 ;  /* 0x0000001fff057819 */ /* 0x000fe40000011400 */
[-C--:B------:R-:W-:Y:S02]  /*00b0*/  LEA.HI R7, R7, R0.reuse, RZ, 0x4 ;  /* 0x0000000007077211 */ /* 0x080fe400078f20ff */
[----:B------:R-:W-:Y:S02]  /*00c0*/  LEA.HI R5, R5, R0, RZ, 0x6 ;  /* 0x0000000005057211 */ /* 0x000fe400078f30ff */
[----:B------:R-:W-:Y:S02]  /*00d0*/  LOP3.LUT R7, R7, 0xfffffff0, RZ, 0xc0, !PT ;  /* 0xfffffff007077812 */ /* 0x000fe400078ec0ff */
[----:B------:R-:W-:Y:S02]  /*00e0*/  SHF.R.S32.HI R5, RZ, 0x6, R5 ;  /* 0x00000006ff057819 */ /* 0x000fe40000011405 */
[C---:B------:R-:W-:Y:S01]  /*00f0*/  ISETP.GE.AND P0, PT, R0.reuse, 0x200, PT ;  /* 0x000002000000780c */ /* 0x040fe20003f06270 */
[----:B------:R-:W-:-:S02]  /*0100*/  IMAD.IADD R4, R0, 0x1, -R7 ;  /* 0x0000000100047824 */ /* 0x000fc400078e0a07 */
[----:B------:R-:W1:Y:S02]  /*0110*/  LDC.64 R6, c[0x0][0x218] ;  /* 0x00008600ff067b82 */ /* 0x000e640000000a00 */
[----:B------:R-:W-:-:S04]  /*0120*/  IMAD R5, R5, 0x10, R4 ;  /* 0x0000001005057824 */ /* 0x000fc800078e0204 */
[----:B--2---:R-:W-:Y:S02]  /*0130*/  IMAD.WIDE R2, R5, 0x4, R2 ;  /* 0x0000000405027825 */ /* 0x004fe400078e0202 */
[----:B------:R-:W2:Y:S03]  /*0140*/  LDC.64 R4, c[0x0][0x210] ;  /* 0x00008400ff047b82 */ /* 0x000ea60000000a00 */
[----:B------:R3:W4:Y:S01]  /*0150*/  @!P0 LDG.E.EL R8, desc[UR4][R2.64] ;  /* 0x0000000402088981 */ /* 0x000722000c2e1900 */
[----:B------:R-:W-:Y:S01]  /*0160*/  LOP3.LUT R9, R9, 0x1fffffe, RZ, 0xc0, !PT ;  /* 0x01fffffe09097812 */ /* 0x000fe200078ec0ff */
[C---:B------:R-:W-:Y:S01]  /*0170*/  VIADD R11, R0.reuse, 0xffffff00 ;  /* 0xffffff00000b7836 */ /* 0x040fe20000000000 */
[----:B------:R-:W-:Y:S01]  /*0180*/  ISETP.GE.AND P1, PT, R0, 0x100, PT ;  /* 0x000001000000780c */ /* 0x000fe20003f26270 */
[----:B------:R-:W-:Y:S01]  /*0190*/  IMAD.MOV.U32 R10, RZ, RZ, RZ ;  /* 0x000000ffff0a7224 */ /* 0x000fe200078e00ff */
[----:B------:R-:W-:Y:S01]  /*01a0*/  ISETP.NE.AND P2, PT, R9, 0x2, PT ;  /* 0x000000020900780c */ /* 0x000fe20003f45270 */
[----:B------:R-:W-:Y:S01]  /*01b0*/  IMAD.MOV.U32 R9, RZ, RZ, RZ ;  /* 0x000000ffff097224 */ /* 0x000fe200078e00ff */
[----:B---3--:R-:W3:Y:S01]  /*01c0*/  LDC.64 R2, c[0x0][0x228] ;  /* 0x00008a00ff027b82 */ /* 0x008ee20000000a00 */
[----:B-1----:R-:W-:-:S10]  /*01d0*/  IMAD.WIDE R6, R11, 0x4, R6 ;  /* 0x000000040b067825 */ /* 0x002fd400078e0206 */
[----:B------:R-:W5:Y:S01]  /*01e0*/  @!P2 LDG.E R10, desc[UR4][R6.64] ;  /* 0x00000004060aa981 */ /* 0x000f62000c1e1900 */
[----:B--2---:R-:W-:-:S05]  /*01f0*/  IMAD.WIDE R4, R0, 0x4, R4 ;  /* 0x0000000400047825 */ /* 0x004fca00078e0204 */
[----:B------:R-:W2:Y:S01]  /*0200*/  @!P1 LDG.E R9, desc[UR4][R4.64] ;  /* 0x0000000404099981 */ /* 0x000ea2000c1e1900 */
[----:B---3--:R-:W-:Y:S01]  /*0210*/  IMAD.WIDE R2, R0, 0x4, R2 ;  /* 0x0000000400027825 */ /* 0x008fe200078e0202 */
[----:B----4-:R-:W1:Y:S02]  /*0220*/  MUFU.SQRT R11, R8 ;  /* 0x00000008000b7308 */ /* 0x010e640000002000 */
[C---:B-1----:R-:W-:Y:S02]  /*0230*/  FSETP.GT.AND P3, PT, R11.reuse, 9.9999999600419720025e-13, PT ;  /* 0x2b8cbccc0b00780b */ /* 0x042fe40003f64000 */
[----:B------:R-:W-:-:S11]  /*0240*/  FSETP.NAN.AND P4, PT, R11, R11, PT ;  /* 0x0000000b0b00720b */ /* 0x000fd60003f88000 */
[----:B------:R-:W-:-:S04]  /*0250*/  @!P3 FSEL R11, R11, 9.9999999600419720025e-13, P4 ;  /* 0x2b8cbccc0b0bb808 */ /* 0x000fc80002000000 */
[C---:B------:R-:W-:Y:S02]  /*0260*/  FSETP.GT.AND P3, PT, R11.reuse, 8.50705917302346158658e+37, PT ;  /* 0x7e8000000b00780b */ /* 0x040fe40003f64000 */
[----:B------:R-:W-:Y:S02]  /*0270*/  FSETP.GEU.AND P4, PT, R11, 1.175494350822287508e-38, PT ;  /* 0x008000000b00780b */ /* 0x000fe40003f8e000 */
[----:B--2---:R-:W-:-:S09]  /*0280*/  SEL R9, R9, RZ, !P1 ;  /* 0x000000ff09097207 */ /* 0x004fd20004800000 */
[----:B------:R-:W-:-:S04]  /*0290*/  @P3 FMUL R11, R11, 0.25 ;  /* 0x3e8000000b0b3820 */ /* 0x000fc80000400000 */
[----:B------:R-:W-:Y:S01]  /*02a0*/  @!P4 FMUL R11, R11, 16777216 ;  /* 0x4b8000000b0bc820 */ /* 0x000fe20000400000 */
[----:B-----5:R-:W-:-:S03]  /*02b0*/  @P1 SEL R9, R10, RZ, !P2 ;  /* 0x000000ff0a091207 */ /* 0x020fc60005000000 */
[----:B------:R-:W1:Y:S02]  /*02c0*/  MUFU.RCP R4, R11 ;  /* 0x0000000b00047308 */ /* 0x000e640000001000 */
[----:B------:R-:W-:-:S04]  /*02d0*/  @P3 FMUL R9, R9, 0.25 ;  /* 0x3e80000009093820 */ /* 0x000fc80000400000 */
[----:B------:R-:W-:-:S04]  /*02e0*/  @!P4 FMUL R9, R9, 16777216 ;  /* 0x4b8000000909c820 */ /* 0x000fc80000400000 */
[----:B-1----:R-:W-:Y:S01]  /*02f0*/  FMUL R9, R4, R9 ;  /* 0x0000000904097220 */ /* 0x002fe20000400000 */
[----:B------:R-:W-:Y:S06]  /*0300*/  @P0 EXIT ;  /* 0x000000000000094d */ /* 0x000fec0003800000 */
[----:B------:R-:W-:Y:S01]  /*0310*/  STG.E desc[UR4][R2.64], R9 ;  /* 0x0000000902007986 */ /* 0x000fe2000c101904 */
[----:B------:R-:W-:Y:S05]  /*0320*/  EXIT ;  /* 0x000000000000794d */ /* 0x000fea0003800000 */
.L_x_0:
[----:B------:R-:W-:-:S00]  /*0330*/  BRA `(.L_x_0) ;  /* 0xfffffffc00fc7947 */ /* 0x000fc0000383ffff */
[----:B------:R-:W-:-:S00]  /*0340*/  NOP ;  /* 0x0000000000007918 */ /* 0x000fc00000000000 */
        /* <DEDUP_REMOVED lines=11> */
.L_x_1:


//--------------------- .nv.global.init           --------------------------
	.section	.nv.global.init,"aw",@progbits
.nv.global.init:
	.type		_$_str,@object
	.size		_$_str,(_$_str_$_2 - _$_str)
_$_str:
        /*0000*/ 	.byte	0x5f, 0x5f, 0x43, 0x55, 0x44, 0x41, 0x5f, 0x46, 0x54, 0x5a, 0x00
	.type		_$_str_$_2,@object
	.size		_$_str_$_2,(.L_1 - _$_str_$_2)
_$_str_$_2:
        /*000b*/ 	.byte	0x5f, 0x5f, 0x43, 0x55, 0x44, 0x41, 0x5f, 0x50, 0x52, 0x45, 0x43, 0x5f, 0x53, 0x51, 0x52, 0x54
        /*001b*/ 	.byte	0x00
.L_1:


//--------------------- .nv.constant0.triton_poi_fused_cat_div_1 --------------------------
	.section	.nv.constant0.triton_poi_fused_cat_div_1,"a",@progbits
	.sectionflags	@""
	.align	4
.nv.constant0.triton_poi_fused_cat_div_1:
	.zero		564
